//
// Generated by NVIDIA NVVM Compiler
//
// Compiler Build ID: CL-36424714
// Cuda compilation tools, release 13.0, V13.0.88
// Based on NVVM 20.0.0
//

.version 9.0
.target sm_100
.address_size 64

	// .globl	_Z12findMaxNaivePKiPi
// _ZZ13findMaxBetterPKiPiE8localMax has been demoted

.visible .entry _Z12findMaxNaivePKiPi(
	.param .u64 .ptr .align 1 _Z12findMaxNaivePKiPi_param_0,
	.param .u64 .ptr .align 1 _Z12findMaxNaivePKiPi_param_1
)
{
	.reg .b32 	%r<7>;
	.reg .b64 	%rd<7>;

	ld.param.u64 	%rd1, [_Z12findMaxNaivePKiPi_param_0];
	ld.param.u64 	%rd2, [_Z12findMaxNaivePKiPi_param_1];
	cvta.to.global.u64 	%rd3, %rd2;
	cvta.to.global.u64 	%rd4, %rd1;
	mov.u32 	%r1, %tid.x;
	mov.u32 	%r2, %ctaid.x;
	mov.u32 	%r3, %ntid.x;
	mad.lo.s32 	%r4, %r2, %r3, %r1;
	mul.wide.s32 	%rd5, %r4, 4;
	add.s64 	%rd6, %rd4, %rd5;
	ld.global.u32 	%r5, [%rd6];
	atom.global.max.s32 	%r6, [%rd3], %r5;
	ret;

}
	// .globl	_Z13findMaxBetterPKiPi
.visible .entry _Z13findMaxBetterPKiPi(
	.param .u64 .ptr .align 1 _Z13findMaxBetterPKiPi_param_0,
	.param .u64 .ptr .align 1 _Z13findMaxBetterPKiPi_param_1
)
{
	.reg .pred 	%p<6>;
	.reg .b32 	%r<18>;
	.reg .b64 	%rd<7>;
	// demoted variable
	.shared .align 4 .b8 _ZZ13findMaxBetterPKiPiE8localMax[4096];
	ld.param.u64 	%rd2, [_Z13findMaxBetterPKiPi_param_0];
	ld.param.u64 	%rd1, [_Z13findMaxBetterPKiPi_param_1];
	cvta.to.global.u64 	%rd3, %rd2;
	mov.u32 	%r1, %tid.x;
	mov.u32 	%r7, %ctaid.x;
	mov.u32 	%r17, %ntid.x;
	mad.lo.s32 	%r8, %r7, %r17, %r1;
	mul.wide.s32 	%rd4, %r8, 4;
	add.s64 	%rd5, %rd3, %rd4;
	ld.global.u32 	%r9, [%rd5];
	shl.b32 	%r10, %r1, 2;
	mov.u32 	%r11, _ZZ13findMaxBetterPKiPiE8localMax;
	add.s32 	%r3, %r11, %r10;
	st.shared.u32 	[%r3], %r9;
	bar.sync 	0;
	setp.lt.u32 	%p1, %r17, 2;
	@%p1 bra 	$L__BB1_5;
$L__BB1_1:
	mov.u32 	%r4, %r17;
	shr.u32 	%r17, %r4, 1;
	setp.ge.u32 	%p2, %r1, %r17;
	@%p2 bra 	$L__BB1_4;
	ld.shared.u32 	%r12, [%r3];
	shl.b32 	%r13, %r17, 2;
	add.s32 	%r14, %r3, %r13;
	ld.shared.u32 	%r6, [%r14];
	setp.ge.s32 	%p3, %r12, %r6;
	@%p3 bra 	$L__BB1_4;
	st.shared.u32 	[%r3], %r6;
$L__BB1_4:
	bar.sync 	0;
	setp.gt.u32 	%p4, %r4, 3;
	@%p4 bra 	$L__BB1_1;
$L__BB1_5:
	setp.ne.s32 	%p5, %r1, 0;
	@%p5 bra 	$L__BB1_7;
	ld.shared.u32 	%r15, [_ZZ13findMaxBetterPKiPiE8localMax];
	cvta.to.global.u64 	%rd6, %rd1;
	atom.global.max.s32 	%r16, [%rd6], %r15;
$L__BB1_7:
	ret;

}


// ===== COMPILED SASS (sm_100) =====

	.target	sm_100

	.elftype	@"ET_EXEC"


//--------------------- .note.nv.tkinfo           --------------------------
	.section	.note.nv.tkinfo,"",@"SHT_NOTE"
	.sectionflags	@"SHF_NOTE_NV_TKINFO"
	.tkinfo
        /*0018*/ 	.word	0x00000002
        /*0030*/ 	.string	""
        /*0030*/ 	.string	"ptxas"
        /*0030*/ 	.string	"Cuda compilation tools, release 13.0, V13.0.88"
        /*0030*/ 	.string	"Build cuda_13.0.r13.0/compiler.36424714_0"
        /*0030*/ 	.string	"-arch sm_100 -m 64 "



//--------------------- .note.nv.cuinfo           --------------------------
	.section	.note.nv.cuinfo,"",@"SHT_NOTE"
	.sectionflags	@"SHF_NOTE_NV_CUINFO"
        /*0018*/ 	.short	0x0002
        /*001a*/ 	.short	0x0064
        /*001c*/ 	.short	0x0082
	.zero		2


//--------------------- .nv.info                  --------------------------
	.section	.nv.info,"",@"SHT_CUDA_INFO"
	.align	4


	//----- nvinfo : EIATTR_REGCOUNT
	.align		4
        /*0000*/ 	.byte	0x04, 0x2f
        /*0002*/ 	.short	(.L_1 - .L_0)
	.align		4
.L_0:
        /*0004*/ 	.word	index@(_Z12findMaxNaivePKiPi)
        /*0008*/ 	.word	0x0000000a


	//----- nvinfo : EIATTR_FRAME_SIZE
	.align		4
.L_1:
        /*000c*/ 	.byte	0x04, 0x11
        /*000e*/ 	.short	(.L_3 - .L_2)
	.align		4
.L_2:
        /*0010*/ 	.word	index@(_Z12findMaxNaivePKiPi)
        /*0014*/ 	.word	0x00000000


	//----- nvinfo : EIATTR_REGCOUNT
	.align		4
.L_3:
        /*0018*/ 	.byte	0x04, 0x2f
        /*001a*/ 	.short	(.L_5 - .L_4)
	.align		4
.L_4:
        /*001c*/ 	.word	index@(_Z13findMaxBetterPKiPi)
        /*0020*/ 	.word	0x0000000a


	//----- nvinfo : EIATTR_FRAME_SIZE
	.align		4
.L_5:
        /*0024*/ 	.byte	0x04, 0x11
        /*0026*/ 	.short	(.L_7 - .L_6)
	.align		4
.L_6:
        /*0028*/ 	.word	index@(_Z13findMaxBetterPKiPi)
        /*002c*/ 	.word	0x00000000


	//----- nvinfo : EIATTR_MIN_STACK_SIZE
	.align		4
.L_7:
        /*0030*/ 	.byte	0x04, 0x12
        /*0032*/ 	.short	(.L_9 - .L_8)
	.align		4
.L_8:
        /*0034*/ 	.word	index@(_Z13findMaxBetterPKiPi)
        /*0038*/ 	.word	0x00000000


	//----- nvinfo : EIATTR_MIN_STACK_SIZE
	.align		4
.L_9:
        /*003c*/ 	.byte	0x04, 0x12
        /*003e*/ 	.short	(.L_11 - .L_10)
	.align		4
.L_10:
        /*0040*/ 	.word	index@(_Z12findMaxNaivePKiPi)
        /*0044*/ 	.word	0x00000000
.L_11:


//--------------------- .nv.compat                --------------------------
	.section	.nv.compat,"",@"SHT_CUDA_COMPAT_INFO"
	.align	4
        /*0000*/ 	.byte	0x02, 0x09, 0x00, 0x00, 0x02, 0x02, 0x01, 0x00, 0x02, 0x05, 0x05, 0x00, 0x03, 0x07, 0x01, 0x01
        /*0010*/ 	.byte	0x02, 0x03, 0x00, 0x00, 0x02, 0x06, 0x01, 0x00, 0x04, 0x0b, 0x08, 0x00, 0x09, 0x00, 0x00, 0x00
        /*0020*/ 	.byte	0x00, 0x00, 0x00, 0x00


//--------------------- .nv.info._Z13findMaxBetterPKiPi --------------------------
	.section	.nv.info._Z13findMaxBetterPKiPi,"",@"SHT_CUDA_INFO"
	.sectionflags	@""
	.align	4


	//----- nvinfo : EIATTR_CUDA_API_VERSION
	.align		4
        /*0000*/ 	.byte	0x04, 0x37
        /*0002*/ 	.short	(.L_13 - .L_12)
.L_12:
        /*0004*/ 	.word	0x00000082


	//----- nvinfo : EIATTR_KPARAM_INFO
	.align		4
.L_13:
        /*0008*/ 	.byte	0x04, 0x17
        /*000a*/ 	.short	(.L_15 - .L_14)
.L_14:
        /*000c*/ 	.word	0x00000000
        /*0010*/ 	.short	0x0001
        /*0012*/ 	.short	0x0008
        /*0014*/ 	.byte	0x00, 0xf5, 0x21, 0x00


	//----- nvinfo : EIATTR_KPARAM_INFO
	.align		4
.L_15:
        /*0018*/ 	.byte	0x04, 0x17
        /*001a*/ 	.short	(.L_17 - .L_16)
.L_16:
        /*001c*/ 	.word	0x00000000
        /*0020*/ 	.short	0x0000
        /*0022*/ 	.short	0x0000
        /*0024*/ 	.byte	0x00, 0xf5, 0x21, 0x00


	//----- nvinfo : EIATTR_SPARSE_MMA_MASK
	.align		4
.L_17:
        /*0028*/ 	.byte	0x03, 0x50
        /*002a*/ 	.short	0x0000


	//----- nvinfo : EIATTR_MAXREG_COUNT
	.align		4
        /*002c*/ 	.byte	0x03, 0x1b
        /*002e*/ 	.short	0x00ff


	//----- nvinfo : EIATTR_NUM_BARRIERS
	.align		4
        /*0030*/ 	.byte	0x02, 0x4c
        /*0032*/ 	.byte	0x01
	.zero		1


	//----- nvinfo : EIATTR_MERCURY_ISA_VERSION
	.align		4
        /*0034*/ 	.byte	0x03, 0x5f
        /*0036*/ 	.short	0x0101


	//----- nvinfo : EIATTR_VRC_CTA_INIT_COUNT
	.align		4
        /*0038*/ 	.byte	0x02, 0x4a
	.zero		1
	.zero		1


	//----- nvinfo : EIATTR_EXIT_INSTR_OFFSETS
	.align		4
        /*003c*/ 	.byte	0x04, 0x1c
        /*003e*/ 	.short	(.L_19 - .L_18)


	//   ....[0]....
.L_18:
        /*0040*/ 	.word	0x00000200


	//   ....[1]....
        /*0044*/ 	.word	0x00000270


	//----- nvinfo : EIATTR_CRS_STACK_SIZE
	.align		4
.L_19:
        /*0048*/ 	.byte	0x04, 0x1e
        /*004a*/ 	.short	(.L_21 - .L_20)
.L_20:
        /*004c*/ 	.word	0x00000000


	//----- nvinfo : EIATTR_CBANK_PARAM_SIZE
	.align		4
.L_21:
        /*0050*/ 	.byte	0x03, 0x19
        /*0052*/ 	.short	0x0010


	//----- nvinfo : EIATTR_PARAM_CBANK
	.align		4
        /*0054*/ 	.byte	0x04, 0x0a
        /*0056*/ 	.short	(.L_23 - .L_22)
	.align		4
.L_22:
        /*0058*/ 	.word	index@(.nv.constant0._Z13findMaxBetterPKiPi)
        /*005c*/ 	.short	0x0380
        /*005e*/ 	.short	0x0010


	//----- nvinfo : EIATTR_SW_WAR
	.align		4
.L_23:
        /*0060*/ 	.byte	0x04, 0x36
        /*0062*/ 	.short	(.L_25 - .L_24)
.L_24:
        /*0064*/ 	.word	0x00000008
.L_25:


//--------------------- .nv.info._Z12findMaxNaivePKiPi --------------------------
	.section	.nv.info._Z12findMaxNaivePKiPi,"",@"SHT_CUDA_INFO"
	.sectionflags	@""
	.align	4


	//----- nvinfo : EIATTR_CUDA_API_VERSION
	.align		4
        /*0000*/ 	.byte	0x04, 0x37
        /*0002*/ 	.short	(.L_27 - .L_26)
.L_26:
        /*0004*/ 	.word	0x00000082


	//----- nvinfo : EIATTR_KPARAM_INFO
	.align		4
.L_27:
        /*0008*/ 	.byte	0x04, 0x17
        /*000a*/ 	.short	(.L_29 - .L_28)
.L_28:
        /*000c*/ 	.word	0x00000000
        /*0010*/ 	.short	0x0001
        /*0012*/ 	.short	0x0008
        /*0014*/ 	.byte	0x00, 0xf5, 0x21, 0x00


	//----- nvinfo : EIATTR_KPARAM_INFO
	.align		4
.L_29:
        /*0018*/ 	.byte	0x04, 0x17
        /*001a*/ 	.short	(.L_31 - .L_30)
.L_30:
        /*001c*/ 	.word	0x00000000
        /*0020*/ 	.short	0x0000
        /*0022*/ 	.short	0x0000
        /*0024*/ 	.byte	0x00, 0xf5, 0x21, 0x00


	//----- nvinfo : EIATTR_SPARSE_MMA_MASK
	.align		4
.L_31:
        /*0028*/ 	.byte	0x03, 0x50
        /*002a*/ 	.short	0x0000


	//----- nvinfo : EIATTR_MAXREG_COUNT
	.align		4
        /*002c*/ 	.byte	0x03, 0x1b
        /*002e*/ 	.short	0x00ff


	//----- nvinfo : EIATTR_MERCURY_ISA_VERSION
	.align		4
        /*0030*/ 	.byte	0x03, 0x5f
        /*0032*/ 	.short	0x0101


	//----- nvinfo : EIATTR_INT_WARP_WIDE_INSTR_OFFSETS
	.align		4
        /*0034*/ 	.byte	0x04, 0x31
        /*0036*/ 	.short	(.L_33 - .L_32)


	//   ....[0]....
.L_32:
        /*0038*/ 	.word	0x000000a0


	//   ....[1]....
        /*003c*/ 	.word	0x000000e0


	//----- nvinfo : EIATTR_VRC_CTA_INIT_COUNT
	.align		4
.L_33:
        /*0040*/ 	.byte	0x02, 0x4a
	.zero		1
	.zero		1


	//----- nvinfo : EIATTR_EXIT_INSTR_OFFSETS
	.align		4
        /*0044*/ 	.byte	0x04, 0x1c
        /*0046*/ 	.short	(.L_35 - .L_34)


	//   ....[0]....
.L_34:
        /*0048*/ 	.word	0x00000110


	//----- nvinfo : EIATTR_CBANK_PARAM_SIZE
	.align		4
.L_35:
        /*004c*/ 	.byte	0x03, 0x19
        /*004e*/ 	.short	0x0010


	//----- nvinfo : EIATTR_PARAM_CBANK
	.align		4
        /*0050*/ 	.byte	0x04, 0x0a
        /*0052*/ 	.short	(.L_37 - .L_36)
	.align		4
.L_36:
        /*0054*/ 	.word	index@(.nv.constant0._Z12findMaxNaivePKiPi)
        /*0058*/ 	.short	0x0380
        /*005a*/ 	.short	0x0010


	//----- nvinfo : EIATTR_SW_WAR
	.align		4
.L_37:
        /*005c*/ 	.byte	0x04, 0x36
        /*005e*/ 	.short	(.L_39 - .L_38)
.L_38:
        /*0060*/ 	.word	0x00000008
.L_39:


//--------------------- .nv.callgraph             --------------------------
	.section	.nv.callgraph,"",@"SHT_CUDA_CALLGRAPH"
	.align	4
	.sectionentsize	8
	.align		4
        /*0000*/ 	.word	0x00000000
	.align		4
        /*0004*/ 	.word	0xffffffff
	.align		4
        /*0008*/ 	.word	0x00000000
	.align		4
        /*000c*/ 	.word	0xfffffffe
	.align		4
        /*0010*/ 	.word	0x00000000
	.align		4
        /*0014*/ 	.word	0xfffffffd
	.align		4
        /*0018*/ 	.word	0x00000000
	.align		4
        /*001c*/ 	.word	0xfffffffc


//--------------------- .text._Z13findMaxBetterPKiPi --------------------------
	.section	.text._Z13findMaxBetterPKiPi,"ax",@progbits
	.align	128
        .global         _Z13findMaxBetterPKiPi
        .type           _Z13findMaxBetterPKiPi,@function
        .size           _Z13findMaxBetterPKiPi,(.L_x_6 - _Z13findMaxBetterPKiPi)
        .other          _Z13findMaxBetterPKiPi,@"STO_CUDA_ENTRY STV_DEFAULT"
_Z13findMaxBetterPKiPi:
.text._Z13findMaxBetterPKiPi:
[----:B------:R-:W-:Y:S01]  /*0000*/  LDC R1, c[0x0][0x37c] ;  /* 0x0000df00ff017b82 */ /* 0x000fe20000000800 */
[----:B------:R-:W0:Y:S07]  /*0010*/  S2R R7, SR_TID.X ;  /* 0x0000000000077919 */ /* 0x000e2e0000002100 */
[----:B------:R-:W0:Y:S01]  /*0020*/  S2UR UR4, SR_CTAID.X ;  /* 0x00000000000479c3 */ /* 0x000e220000002500 */
[----:B------:R-:W1:Y:S07]  /*0030*/  LDCU.64 UR6, c[0x0][0x358] ;  /* 0x00006b00ff0677ac */ /* 0x000e6e0008000a00 */
[----:B------:R-:W0:Y:S08]  /*0040*/  LDC R0, c[0x0][0x360] ;  /* 0x0000d800ff007b82 */ /* 0x000e300000000800 */
[----:B------:R-:W2:Y:S01]  /*0050*/  LDC.64 R2, c[0x0][0x380] ;  /* 0x0000e000ff027b82 */ /* 0x000ea20000000a00 */
[----:B0-----:R-:W-:-:S04]  /*0060*/  IMAD R5, R0, UR4, R7 ;  /* 0x0000000400057c24 */ /* 0x001fc8000f8e0207 */
[----:B--2---:R-:W-:-:S06]  /*0070*/  IMAD.WIDE R2, R5, 0x4, R2 ;  /* 0x0000000405027825 */ /* 0x004fcc00078e0202 */
[----:B-1----:R-:W2:Y:S01]  /*0080*/  LDG.E R2, desc[UR6][R2.64] ;  /* 0x0000000602027981 */ /* 0x002ea2000c1e1900 */
[----:B------:R-:W0:Y:S01]  /*0090*/  S2UR UR5, SR_CgaCtaId ;  /* 0x00000000000579c3 */ /* 0x000e220000008800 */
[----:B------:R-:W-:Y:S01]  /*00a0*/  UMOV UR4, 0x400 ;  /* 0x0000040000047882 */ /* 0x000fe20000000000 */
[----:B------:R-:W-:Y:S01]  /*00b0*/  ISETP.GE.U32.AND P0, PT, R0, 0x2, PT ;  /* 0x000000020000780c */ /* 0x000fe20003f06070 */
[----:B0-----:R-:W-:-:S06]  /*00c0*/  ULEA UR4, UR5, UR4, 0x18 ;  /* 0x0000000405047291 */ /* 0x001fcc000f8ec0ff */
[----:B------:R-:W-:-:S05]  /*00d0*/  LEA R5, R7, UR4, 0x2 ;  /* 0x0000000407057c11 */ /* 0x000fca000f8e10ff */
[----:B--2---:R0:W-:Y:S01]  /*00e0*/  STS [R5], R2 ;  /* 0x0000000205007388 */ /* 0x0041e20000000800 */
[----:B------:R-:W-:Y:S06]  /*00f0*/  BAR.SYNC.DEFER_BLOCKING 0x0 ;  /* 0x0000000000007b1d */ /* 0x000fec0000010000 */
[----:B------:R-:W-:Y:S05]  /*0100*/  @!P0 BRA `(.L_x_0) ;  /* 0x0000000000388947 */ /* 0x000fea0003800000 */
.L_x_3:
[--C-:B------:R-:W-:Y:S01]  /*0110*/  IMAD.MOV.U32 R4, RZ, RZ, R0.reuse ;  /* 0x000000ffff047224 */ /* 0x100fe200078e0000 */
[----:B------:R-:W-:Y:S01]  /*0120*/  SHF.R.U32.HI R0, RZ, 0x1, R0 ;  /* 0x00000001ff007819 */ /* 0x000fe20000011600 */
[----:B------:R-:W-:Y:S03]  /*0130*/  BSSY.RECONVERGENT B0, `(.L_x_1) ;  /* 0x0000008000007945 */ /* 0x000fe60003800200 */
[----:B------:R-:W-:-:S13]  /*0140*/  ISETP.GE.U32.AND P0, PT, R7, R0, PT ;  /* 0x000000000700720c */ /* 0x000fda0003f06070 */
[----:B-1----:R-:W-:Y:S05]  /*0150*/  @P0 BRA `(.L_x_2) ;  /* 0x0000000000140947 */ /* 0x002fea0003800000 */
[----:B------:R-:W-:Y:S01]  /*0160*/  IMAD R3, R0, 0x4, R5 ;  /* 0x0000000400037824 */ /* 0x000fe200078e0205 */
[----:B0-----:R-:W-:Y:S05]  /*0170*/  LDS R2, [R5] ;  /* 0x0000000005027984 */ /* 0x001fea0000000800 */
[----:B------:R-:W0:Y:S02]  /*0180*/  LDS R3, [R3] ;  /* 0x0000000003037984 */ /* 0x000e240000000800 */
[----:B0-----:R-:W-:-:S13]  /*0190*/  ISETP.GE.AND P0, PT, R2, R3, PT ;  /* 0x000000030200720c */ /* 0x001fda0003f06270 */
[----:B------:R1:W-:Y:S02]  /*01a0*/  @!P0 STS [R5], R3 ;  /* 0x0000000305008388 */ /* 0x0003e40000000800 */
.L_x_2:
[----:B------:R-:W-:Y:S05]  /*01b0*/  BSYNC.RECONVERGENT B0 ;  /* 0x0000000000007941 */ /* 0x000fea0003800200 */
.L_x_1:
[----:B------:R-:W-:Y:S01]  /*01c0*/  BAR.SYNC.DEFER_BLOCKING 0x0 ;  /* 0x0000000000007b1d */ /* 0x000fe20000010000 */
[----:B------:R-:W-:-:S13]  /*01d0*/  ISETP.GT.U32.AND P0, PT, R4, 0x3, PT ;  /* 0x000000030400780c */ /* 0x000fda0003f04070 */
[----:B------:R-:W-:Y:S05]  /*01e0*/  @P0 BRA `(.L_x_3) ;  /* 0xfffffffc00c80947 */ /* 0x000fea000383ffff */
.L_x_0:
[----:B------:R-:W-:-:S13]  /*01f0*/  ISETP.NE.AND P0, PT, R7, RZ, PT ;  /* 0x000000ff0700720c */ /* 0x000fda0003f05270 */
[----:B------:R-:W-:Y:S05]  /*0200*/  @P0 EXIT ;  /* 0x000000000000094d */ /* 0x000fea0003800000 */
[----:B------:R-:W2:Y:S01]  /*0210*/  S2UR UR5, SR_CgaCtaId ;  /* 0x00000000000579c3 */ /* 0x000ea20000008800 */
[----:B------:R-:W-:-:S07]  /*0220*/  UMOV UR4, 0x400 ;  /* 0x0000040000047882 */ /* 0x000fce0000000000 */
[----:B01----:R-:W0:Y:S01]  /*0230*/  LDC.64 R2, c[0x0][0x388] ;  /* 0x0000e200ff027b82 */ /* 0x003e220000000a00 */
[----:B--2---:R-:W-:-:S09]  /*0240*/  ULEA UR4, UR5, UR4, 0x18 ;  /* 0x0000000405047291 */ /* 0x004fd2000f8ec0ff */
[----:B------:R-:W0:Y:S04]  /*0250*/  LDS R5, [UR4] ;  /* 0x00000004ff057984 */ /* 0x000e280008000800 */
[----:B0-----:R-:W-:Y:S01]  /*0260*/  REDG.E.MAX.S32.STRONG.GPU desc[UR6][R2.64], R5 ;  /* 0x000000050200798e */ /* 0x001fe2000d12e306 */
[----:B------:R-:W-:Y:S05]  /*0270*/  EXIT ;  /* 0x000000000000794d */ /* 0x000fea0003800000 */
.L_x_4:
[----:B------:R-:W-:-:S00]  /*0280*/  BRA `(.L_x_4) ;  /* 0xfffffffc00fc7947 */ /* 0x000fc0000383ffff */
[----:B------:R-:W-:-:S00]  /*0290*/  NOP ;  /* 0x0000000000007918 */ /* 0x000fc00000000000 */
        /* <DEDUP_REMOVED lines=14> */
.L_x_6:


//--------------------- .text._Z12findMaxNaivePKiPi --------------------------
	.section	.text._Z12findMaxNaivePKiPi,"ax",@progbits
	.align	128
        .global         _Z12findMaxNaivePKiPi
        .type           _Z12findMaxNaivePKiPi,@function
        .size           _Z12findMaxNaivePKiPi,(.L_x_7 - _Z12findMaxNaivePKiPi)
        .other          _Z12findMaxNaivePKiPi,@"STO_CUDA_ENTRY STV_DEFAULT"
_Z12findMaxNaivePKiPi:
.text._Z12findMaxNaivePKiPi:
        /* <DEDUP_REMOVED lines=9> */
[----:B------:R-:W0:Y:S01]  /*0090*/  LDC.64 R4, c[0x0][0x388] ;  /* 0x0000e200ff047b82 */ /* 0x000e220000000a00 */
[----:B------:R-:W-:Y:S01]  /*00a0*/  VOTEU.ANY UR4, UPT, PT ;  /* 0x0000000000047886 */ /* 0x000fe200038e0100 */
[----:B------:R-:W1:Y:S01]  /*00b0*/  S2R R0, SR_LANEID ;  /* 0x0000000000007919 */ /* 0x000e620000000000 */
[----:B------:R-:W-:-:S06]  /*00c0*/  UFLO.U32 UR4, UR4 ;  /* 0x00000004000472bd */ /* 0x000fcc00080e0000 */
[----:B-1----:R-:W-:Y:S02]  /*00d0*/  ISETP.EQ.U32.AND P0, PT, R0, UR4, PT ;  /* 0x0000000400007c0c */ /* 0x002fe4000bf02070 */
[----:B--2---:R-:W-:-:S13]  /*00e0*/  CREDUX.MAX.S32 UR5, R2 ;  /* 0x00000000020572cc */ /* 0x004fda0000000200 */
[----:B------:R-:W-:-:S05]  /*00f0*/  MOV R7, UR5 ;  /* 0x0000000500077c02 */ /* 0x000fca0008000f00 */
[----:B0-----:R-:W-:Y:S01]  /*0100*/  @P0 REDG.E.MAX.S32.STRONG.GPU desc[UR6][R4.64], R7 ;  /* 0x000000070400098e */ /* 0x001fe2000d12e306 */
[----:B------:R-:W-:Y:S05]  /*0110*/  EXIT ;  /* 0x000000000000794d */ /* 0x000fea0003800000 */
.L_x_5:
        /* <DEDUP_REMOVED lines=14> */
.L_x_7:


//--------------------- .nv.shared._Z13findMaxBetterPKiPi --------------------------
	.section	.nv.shared._Z13findMaxBetterPKiPi,"aw",@nobits
	.sectionflags	@""
	.align	4
.nv.shared._Z13findMaxBetterPKiPi:
	.zero		5120


//--------------------- .nv.shared.reserved.0     --------------------------
	.section	.nv.shared.reserved.0,"aw",@nobits
	.weak		__nv_reservedSMEM_offset_0_alias
	.size		__nv_reservedSMEM_offset_0_alias, 0, 64
	.other		__nv_reservedSMEM_offset_0_alias,@"STO_CUDA_RESERVED_SHARED STV_DEFAULT"
__nv_reservedSMEM_offset_0_alias:
	.zero		0
	.zero		64


//--------------------- .nv.constant0._Z13findMaxBetterPKiPi --------------------------
	.section	.nv.constant0._Z13findMaxBetterPKiPi,"a",@progbits
	.sectionflags	@""
	.align	4
.nv.constant0._Z13findMaxBetterPKiPi:
	.zero		912


//--------------------- .nv.constant0._Z12findMaxNaivePKiPi --------------------------
	.section	.nv.constant0._Z12findMaxNaivePKiPi,"a",@progbits
	.sectionflags	@""
	.align	4
.nv.constant0._Z12findMaxNaivePKiPi:
	.zero		912


//--------------------- SYMBOLS --------------------------

	.type		.nv.reservedSmem.offset0,@object
	.size		.nv.reservedSmem.offset0,0x4
	.type		.nv.reservedSmem.cap,@object
	.size		.nv.reservedSmem.cap,0x4
